//
// Generated by NVIDIA NVVM Compiler
//
// Compiler Build ID: CL-36424714
// Cuda compilation tools, release 13.0, V13.0.88
// Based on NVVM 20.0.0
//

.version 9.0
.target sm_100
.address_size 64

	// .globl	_Z18convertToGreyScalePiPdiddd
.extern .func  (.param .b32 func_retval0) vprintf
(
	.param .b64 vprintf_param_0,
	.param .b64 vprintf_param_1
)
;
.global .align 1 .b8 $str[21] = {116, 104, 114, 101, 97, 100, 32, 110, 117, 109, 98, 101, 114, 32, 61, 32, 37, 100, 32, 10};

.visible .entry _Z18convertToGreyScalePiPdiddd(
	.param .u64 .ptr .align 1 _Z18convertToGreyScalePiPdiddd_param_0,
	.param .u64 .ptr .align 1 _Z18convertToGreyScalePiPdiddd_param_1,
	.param .u32 _Z18convertToGreyScalePiPdiddd_param_2,
	.param .f64 _Z18convertToGreyScalePiPdiddd_param_3,
	.param .f64 _Z18convertToGreyScalePiPdiddd_param_4,
	.param .f64 _Z18convertToGreyScalePiPdiddd_param_5
)
{
	.local .align 8 .b8 	__local_depot0[8];
	.reg .b64 	%SP;
	.reg .b64 	%SPL;
	.reg .pred 	%p<2>;
	.reg .b32 	%r<10>;
	.reg .b64 	%rd<13>;
	.reg .b64 	%fd<10>;

	mov.u64 	%SPL, __local_depot0;
	cvta.local.u64 	%SP, %SPL;
	ld.param.u64 	%rd1, [_Z18convertToGreyScalePiPdiddd_param_0];
	ld.param.u64 	%rd2, [_Z18convertToGreyScalePiPdiddd_param_1];
	ld.param.u32 	%r2, [_Z18convertToGreyScalePiPdiddd_param_2];
	ld.param.f64 	%fd1, [_Z18convertToGreyScalePiPdiddd_param_3];
	ld.param.f64 	%fd2, [_Z18convertToGreyScalePiPdiddd_param_4];
	ld.param.f64 	%fd3, [_Z18convertToGreyScalePiPdiddd_param_5];
	add.u64 	%rd3, %SP, 0;
	add.u64 	%rd4, %SPL, 0;
	mov.u32 	%r1, %tid.x;
	st.local.u32 	[%rd4], %r1;
	mov.u64 	%rd5, $str;
	cvta.global.u64 	%rd6, %rd5;
	{ // callseq 0, 0
	.param .b64 param0;
	st.param.b64 	[param0], %rd6;
	.param .b64 param1;
	st.param.b64 	[param1], %rd3;
	.param .b32 retval0;
	call.uni (retval0), 
	vprintf, 
	(
	param0, 
	param1
	);
	ld.param.b32 	%r3, [retval0];
	} // callseq 0
	mul.lo.s32 	%r5, %r2, %r2;
	setp.ge.u32 	%p1, %r1, %r5;
	@%p1 bra 	$L__BB0_2;
	cvta.to.global.u64 	%rd7, %rd1;
	cvta.to.global.u64 	%rd8, %rd2;
	mul.lo.s32 	%r6, %r1, 3;
	mul.wide.u32 	%rd9, %r6, 4;
	add.s64 	%rd10, %rd7, %rd9;
	ld.global.u32 	%r7, [%rd10];
	cvt.rn.f64.s32 	%fd4, %r7;
	ld.global.u32 	%r8, [%rd10+4];
	cvt.rn.f64.s32 	%fd5, %r8;
	mul.f64 	%fd6, %fd2, %fd5;
	fma.rn.f64 	%fd7, %fd1, %fd4, %fd6;
	ld.global.u32 	%r9, [%rd10+8];
	cvt.rn.f64.s32 	%fd8, %r9;
	fma.rn.f64 	%fd9, %fd3, %fd8, %fd7;
	mul.wide.u32 	%rd11, %r1, 8;
	add.s64 	%rd12, %rd8, %rd11;
	st.global.f64 	[%rd12], %fd9;
$L__BB0_2:
	ret;

}


// ===== COMPILED SASS (sm_100) =====

	.target	sm_100

	.elftype	@"ET_EXEC"


//--------------------- .note.nv.tkinfo           --------------------------
	.section	.note.nv.tkinfo,"",@"SHT_NOTE"
	.sectionflags	@"SHF_NOTE_NV_TKINFO"
	.tkinfo
        /*0018*/ 	.word	0x00000002
        /*0030*/ 	.string	""
        /*0030*/ 	.string	"ptxas"
        /*0030*/ 	.string	"Cuda compilation tools, release 13.0, V13.0.88"
        /*0030*/ 	.string	"Build cuda_13.0.r13.0/compiler.36424714_0"
        /*0030*/ 	.string	"-arch sm_100 -m 64 "



//--------------------- .note.nv.cuinfo           --------------------------
	.section	.note.nv.cuinfo,"",@"SHT_NOTE"
	.sectionflags	@"SHF_NOTE_NV_CUINFO"
        /*0018*/ 	.short	0x0002
        /*001a*/ 	.short	0x0064
        /*001c*/ 	.short	0x0082
	.zero		2


//--------------------- .nv.info                  --------------------------
	.section	.nv.info,"",@"SHT_CUDA_INFO"
	.align	4


	//----- nvinfo : EIATTR_REGCOUNT
	.align		4
        /*0000*/ 	.byte	0x04, 0x2f
        /*0002*/ 	.short	(.L_2 - .L_1)
	.align		4
.L_1:
        /*0004*/ 	.word	index@(_Z18convertToGreyScalePiPdiddd)
        /*0008*/ 	.word	0x00000018


	//----- nvinfo : EIATTR_FRAME_SIZE
	.align		4
.L_2:
        /*000c*/ 	.byte	0x04, 0x11
        /*000e*/ 	.short	(.L_4 - .L_3)
	.align		4
.L_3:
        /*0010*/ 	.word	index@(_Z18convertToGreyScalePiPdiddd)
        /*0014*/ 	.word	0x00000008


	//----- nvinfo : EIATTR_MIN_STACK_SIZE
	.align		4
.L_4:
        /*0018*/ 	.byte	0x04, 0x12
        /*001a*/ 	.short	(.L_6 - .L_5)
	.align		4
.L_5:
        /*001c*/ 	.word	index@(_Z18convertToGreyScalePiPdiddd)
        /*0020*/ 	.word	0x00000008
.L_6:


//--------------------- .nv.compat                --------------------------
	.section	.nv.compat,"",@"SHT_CUDA_COMPAT_INFO"
	.align	4
        /*0000*/ 	.byte	0x02, 0x09, 0x00, 0x00, 0x02, 0x02, 0x01, 0x00, 0x02, 0x05, 0x05, 0x00, 0x03, 0x07, 0x01, 0x01
        /*0010*/ 	.byte	0x02, 0x03, 0x00, 0x00, 0x02, 0x06, 0x01, 0x00, 0x04, 0x0b, 0x08, 0x00, 0x01, 0x00, 0x00, 0x00
        /*0020*/ 	.byte	0x00, 0x00, 0x00, 0x00


//--------------------- .nv.info._Z18convertToGreyScalePiPdiddd --------------------------
	.section	.nv.info._Z18convertToGreyScalePiPdiddd,"",@"SHT_CUDA_INFO"
	.sectionflags	@""
	.align	4


	//----- nvinfo : EIATTR_CUDA_API_VERSION
	.align		4
        /*0000*/ 	.byte	0x04, 0x37
        /*0002*/ 	.short	(.L_8 - .L_7)
.L_7:
        /*0004*/ 	.word	0x00000082


	//----- nvinfo : EIATTR_KPARAM_INFO
	.align		4
.L_8:
        /*0008*/ 	.byte	0x04, 0x17
        /*000a*/ 	.short	(.L_10 - .L_9)
.L_9:
        /*000c*/ 	.word	0x00000000
        /*0010*/ 	.short	0x0005
        /*0012*/ 	.short	0x0028
        /*0014*/ 	.byte	0x00, 0xf0, 0x21, 0x00


	//----- nvinfo : EIATTR_KPARAM_INFO
	.align		4
.L_10:
        /*0018*/ 	.byte	0x04, 0x17
        /*001a*/ 	.short	(.L_12 - .L_11)
.L_11:
        /*001c*/ 	.word	0x00000000
        /*0020*/ 	.short	0x0004
        /*0022*/ 	.short	0x0020
        /*0024*/ 	.byte	0x00, 0xf0, 0x21, 0x00


	//----- nvinfo : EIATTR_KPARAM_INFO
	.align		4
.L_12:
        /*0028*/ 	.byte	0x04, 0x17
        /*002a*/ 	.short	(.L_14 - .L_13)
.L_13:
        /*002c*/ 	.word	0x00000000
        /*0030*/ 	.short	0x0003
        /*0032*/ 	.short	0x0018
        /*0034*/ 	.byte	0x00, 0xf0, 0x21, 0x00


	//----- nvinfo : EIATTR_KPARAM_INFO
	.align		4
.L_14:
        /*0038*/ 	.byte	0x04, 0x17
        /*003a*/ 	.short	(.L_16 - .L_15)
.L_15:
        /*003c*/ 	.word	0x00000000
        /*0040*/ 	.short	0x0002
        /*0042*/ 	.short	0x0010
        /*0044*/ 	.byte	0x00, 0xf0, 0x11, 0x00


	//----- nvinfo : EIATTR_KPARAM_INFO
	.align		4
.L_16:
        /*0048*/ 	.byte	0x04, 0x17
        /*004a*/ 	.short	(.L_18 - .L_17)
.L_17:
        /*004c*/ 	.word	0x00000000
        /*0050*/ 	.short	0x0001
        /*0052*/ 	.short	0x0008
        /*0054*/ 	.byte	0x00, 0xf5, 0x21, 0x00


	//----- nvinfo : EIATTR_KPARAM_INFO
	.align		4
.L_18:
        /*0058*/ 	.byte	0x04, 0x17
        /*005a*/ 	.short	(.L_20 - .L_19)
.L_19:
        /*005c*/ 	.word	0x00000000
        /*0060*/ 	.short	0x0000
        /*0062*/ 	.short	0x0000
        /*0064*/ 	.byte	0x00, 0xf5, 0x21, 0x00


	//----- nvinfo : EIATTR_SPARSE_MMA_MASK
	.align		4
.L_20:
        /*0068*/ 	.byte	0x03, 0x50
        /*006a*/ 	.short	0x0000


	//----- nvinfo : EIATTR_MAXREG_COUNT
	.align		4
        /*006c*/ 	.byte	0x03, 0x1b
        /*006e*/ 	.short	0x00ff


	//----- nvinfo : EIATTR_EXTERNS
	.align		4
        /*0070*/ 	.byte	0x04, 0x0f
        /*0072*/ 	.short	(.L_22 - .L_21)


	//   ....[0]....
	.align		4
.L_21:
        /*0074*/ 	.word	index@(vprintf)


	//----- nvinfo : EIATTR_MERCURY_ISA_VERSION
	.align		4
.L_22:
        /*0078*/ 	.byte	0x03, 0x5f
        /*007a*/ 	.short	0x0101


	//----- nvinfo : EIATTR_VRC_CTA_INIT_COUNT
	.align		4
        /*007c*/ 	.byte	0x02, 0x4a
	.zero		1
	.zero		1


	//----- nvinfo : EIATTR_SYSCALL_OFFSETS
	.align		4
        /*0080*/ 	.byte	0x04, 0x46
        /*0082*/ 	.short	(.L_24 - .L_23)


	//   ....[0]....
.L_23:
        /*0084*/ 	.word	0x000000e0


	//----- nvinfo : EIATTR_EXIT_INSTR_OFFSETS
	.align		4
.L_24:
        /*0088*/ 	.byte	0x04, 0x1c
        /*008a*/ 	.short	(.L_26 - .L_25)


	//   ....[0]....
.L_25:
        /*008c*/ 	.word	0x00000120


	//   ....[1]....
        /*0090*/ 	.word	0x00000250


	//----- nvinfo : EIATTR_CRS_STACK_SIZE
	.align		4
.L_26:
        /*0094*/ 	.byte	0x04, 0x1e
        /*0096*/ 	.short	(.L_28 - .L_27)
.L_27:
        /*0098*/ 	.word	0x00000000


	//----- nvinfo : EIATTR_CBANK_PARAM_SIZE
	.align		4
.L_28:
        /*009c*/ 	.byte	0x03, 0x19
        /*009e*/ 	.short	0x0030


	//----- nvinfo : EIATTR_PARAM_CBANK
	.align		4
        /*00a0*/ 	.byte	0x04, 0x0a
        /*00a2*/ 	.short	(.L_30 - .L_29)
	.align		4
.L_29:
        /*00a4*/ 	.word	index@(.nv.constant0._Z18convertToGreyScalePiPdiddd)
        /*00a8*/ 	.short	0x0380
        /*00aa*/ 	.short	0x0030


	//----- nvinfo : EIATTR_SW_WAR
	.align		4
.L_30:
        /*00ac*/ 	.byte	0x04, 0x36
        /*00ae*/ 	.short	(.L_32 - .L_31)
.L_31:
        /*00b0*/ 	.word	0x00000008
.L_32:


//--------------------- .nv.callgraph             --------------------------
	.section	.nv.callgraph,"",@"SHT_CUDA_CALLGRAPH"
	.align	4
	.sectionentsize	8
	.align		4
        /*0000*/ 	.word	0x00000000
	.align		4
        /*0004*/ 	.word	0xffffffff
	.align		4
        /*0008*/ 	.word	index@(_Z18convertToGreyScalePiPdiddd)
	.align		4
        /*000c*/ 	.word	index@(vprintf)
	.align		4
        /*0010*/ 	.word	0x00000000
	.align		4
        /*0014*/ 	.word	0xfffffffe
	.align		4
        /*0018*/ 	.word	0x00000000
	.align		4
        /*001c*/ 	.word	0xfffffffd
	.align		4
        /*0020*/ 	.word	0x00000000
	.align		4
        /*0024*/ 	.word	0xfffffffc


//--------------------- .nv.constant4             --------------------------
	.section	.nv.constant4,"a",@progbits
	.align	8
	.align		8
.nv.constant4:
        /*0000*/ 	.dword	vprintf
	.align		8
        /*0008*/ 	.dword	$str


//--------------------- .text._Z18convertToGreyScalePiPdiddd --------------------------
	.section	.text._Z18convertToGreyScalePiPdiddd,"ax",@progbits
	.align	128
        .global         _Z18convertToGreyScalePiPdiddd
        .type           _Z18convertToGreyScalePiPdiddd,@function
        .size           _Z18convertToGreyScalePiPdiddd,(.L_x_2 - _Z18convertToGreyScalePiPdiddd)
        .other          _Z18convertToGreyScalePiPdiddd,@"STO_CUDA_ENTRY STV_DEFAULT"
_Z18convertToGreyScalePiPdiddd:
.text._Z18convertToGreyScalePiPdiddd:
[----:B------:R-:W0:Y:S01]  /*0000*/  LDC R1, c[0x0][0x37c] ;  /* 0x0000df00ff017b82 */ /* 0x000e220000000800 */
[----:B------:R-:W1:Y:S01]  /*0010*/  S2R R2, SR_TID.X ;  /* 0x0000000000027919 */ /* 0x000e620000002100 */
[----:B0-----:R-:W-:Y:S01]  /*0020*/  VIADD R1, R1, 0xfffffff8 ;  /* 0xfffffff801017836 */ /* 0x001fe20000000000 */
[----:B------:R-:W-:Y:S01]  /*0030*/  MOV R0, 0x0 ;  /* 0x0000000000007802 */ /* 0x000fe20000000f00 */
[----:B------:R-:W0:Y:S04]  /*0040*/  LDCU UR4, c[0x0][0x2f8] ;  /* 0x00005f00ff0477ac */ /* 0x000e280008000800 */
[----:B------:R2:W3:Y:S01]  /*0050*/  LDC.64 R8, c[0x4][R0] ;  /* 0x0100000000087b82 */ /* 0x0004e20000000a00 */
[----:B------:R-:W4:Y:S01]  /*0060*/  LDCU.64 UR6, c[0x4][0x8] ;  /* 0x01000100ff0677ac */ /* 0x000f220008000a00 */
[----:B------:R-:W5:Y:S01]  /*0070*/  LDCU UR5, c[0x0][0x2fc] ;  /* 0x00005f80ff0577ac */ /* 0x000f620008000800 */
[----:B0-----:R-:W-:Y:S01]  /*0080*/  IADD3 R6, P0, PT, R1, UR4, RZ ;  /* 0x0000000401067c10 */ /* 0x001fe2000ff1e0ff */
[----:B----4-:R-:W-:Y:S01]  /*0090*/  IMAD.U32 R4, RZ, RZ, UR6 ;  /* 0x00000006ff047e24 */ /* 0x010fe2000f8e00ff */
[----:B------:R-:W-:-:S02]  /*00a0*/  MOV R5, UR7 ;  /* 0x0000000700057c02 */ /* 0x000fc40008000f00 */
[----:B-----5:R-:W-:Y:S01]  /*00b0*/  IADD3.X R7, PT, PT, RZ, UR5, RZ, P0, !PT ;  /* 0x00000005ff077c10 */ /* 0x020fe200087fe4ff */
[----:B-1----:R2:W-:Y:S08]  /*00c0*/  STL [R1], R2 ;  /* 0x0000000201007387 */ /* 0x0025f00000100800 */
[----:B------:R-:W-:-:S07]  /*00d0*/  LEPC R20, `(.L_x_0) ;  /* 0x000000001014794e */ /* 0x000fce0000000000 */
[----:B--23--:R-:W-:Y:S05]  /*00e0*/  CALL.ABS.NOINC R8 ;  /* 0x0000000008007343 */ /* 0x00cfea0003c00000 */
.L_x_0:
[----:B------:R-:W0:Y:S02]  /*00f0*/  LDCU UR4, c[0x0][0x390] ;  /* 0x00007200ff0477ac */ /* 0x000e240008000800 */
[----:B0-----:R-:W-:-:S06]  /*0100*/  UIMAD UR4, UR4, UR4, URZ ;  /* 0x00000004040472a4 */ /* 0x001fcc000f8e02ff */
[----:B------:R-:W-:-:S13]  /*0110*/  ISETP.GE.U32.AND P0, PT, R2, UR4, PT ;  /* 0x0000000402007c0c */ /* 0x000fda000bf06070 */
[----:B------:R-:W-:Y:S05]  /*0120*/  @P0 EXIT ;  /* 0x000000000000094d */ /* 0x000fea0003800000 */
[----:B------:R-:W0:Y:S01]  /*0130*/  LDC.64 R4, c[0x0][0x380] ;  /* 0x0000e000ff047b82 */ /* 0x000e220000000a00 */
[----:B------:R-:W1:Y:S01]  /*0140*/  LDCU.64 UR4, c[0x0][0x358] ;  /* 0x00006b00ff0477ac */ /* 0x000e620008000a00 */
[----:B------:R-:W-:Y:S01]  /*0150*/  IMAD R3, R2, 0x3, RZ ;  /* 0x0000000302037824 */ /* 0x000fe200078e02ff */
[----:B------:R-:W2:Y:S05]  /*0160*/  LDCU.128 UR8, c[0x0][0x3a0] ;  /* 0x00007400ff0877ac */ /* 0x000eaa0008000c00 */
[----:B------:R-:W3:Y:S01]  /*0170*/  LDC.64 R12, c[0x0][0x388] ;  /* 0x0000e200ff0c7b82 */ /* 0x000ee20000000a00 */
[----:B------:R-:W4:Y:S01]  /*0180*/  LDCU.64 UR6, c[0x0][0x398] ;  /* 0x00007300ff0677ac */ /* 0x000f220008000a00 */
[----:B0-----:R-:W-:-:S05]  /*0190*/  IMAD.WIDE.U32 R4, R3, 0x4, R4 ;  /* 0x0000000403047825 */ /* 0x001fca00078e0004 */
[----:B-1----:R-:W5:Y:S04]  /*01a0*/  LDG.E R14, desc[UR4][R4.64+0x4] ;  /* 0x00000404040e7981 */ /* 0x002f68000c1e1900 */
[----:B------:R-:W2:Y:S04]  /*01b0*/  LDG.E R0, desc[UR4][R4.64] ;  /* 0x0000000404007981 */ /* 0x000ea8000c1e1900 */
[----:B------:R-:W4:Y:S01]  /*01c0*/  LDG.E R10, desc[UR4][R4.64+0x8] ;  /* 0x00000804040a7981 */ /* 0x000f22000c1e1900 */
[----:B---3--:R-:W-:Y:S01]  /*01d0*/  IMAD.WIDE.U32 R2, R2, 0x8, R12 ;  /* 0x0000000802027825 */ /* 0x008fe200078e000c */
[----:B-----5:R-:W0:Y:S08]  /*01e0*/  I2F.F64 R8, R14 ;  /* 0x0000000e00087312 */ /* 0x020e300000201c00 */
[----:B--2---:R-:W1:Y:S01]  /*01f0*/  I2F.F64 R6, R0 ;  /* 0x0000000000067312 */ /* 0x004e620000201c00 */
[----:B0-----:R-:W-:-:S07]  /*0200*/  DMUL R8, R8, UR8 ;  /* 0x0000000808087c28 */ /* 0x001fce0008000000 */
[----:B----4-:R-:W0:Y:S01]  /*0210*/  I2F.F64 R10, R10 ;  /* 0x0000000a000a7312 */ /* 0x010e220000201c00 */
[----:B-1----:R-:W-:-:S08]  /*0220*/  DFMA R6, R6, UR6, R8 ;  /* 0x0000000606067c2b */ /* 0x002fd00008000008 */
[----:B0-----:R-:W-:-:S07]  /*0230*/  DFMA R6, R10, UR10, R6 ;  /* 0x0000000a0a067c2b */ /* 0x001fce0008000006 */
[----:B------:R-:W-:Y:S01]  /*0240*/  STG.E.64 desc[UR4][R2.64], R6 ;  /* 0x0000000602007986 */ /* 0x000fe2000c101b04 */
[----:B------:R-:W-:Y:S05]  /*0250*/  EXIT ;  /* 0x000000000000794d */ /* 0x000fea0003800000 */
.L_x_1:
[----:B------:R-:W-:-:S00]  /*0260*/  BRA `(.L_x_1) ;  /* 0xfffffffc00fc7947 */ /* 0x000fc0000383ffff */
[----:B------:R-:W-:-:S00]  /*0270*/  NOP ;  /* 0x0000000000007918 */ /* 0x000fc00000000000 */
        /* <DEDUP_REMOVED lines=8> */
.L_x_2:


//--------------------- .nv.global.init           --------------------------
	.section	.nv.global.init,"aw",@progbits
.nv.global.init:
	.type		$str,@object
	.size		$str,(.L_0 - $str)
$str:
        /*0000*/ 	.byte	0x74, 0x68, 0x72, 0x65, 0x61, 0x64, 0x20, 0x6e, 0x75, 0x6d, 0x62, 0x65, 0x72, 0x20, 0x3d, 0x20
        /*0010*/ 	.byte	0x25, 0x64, 0x20, 0x0a, 0x00
.L_0:


//--------------------- .nv.shared.reserved.0     --------------------------
	.section	.nv.shared.reserved.0,"aw",@nobits
	.weak		__nv_reservedSMEM_offset_0_alias
	.size		__nv_reservedSMEM_offset_0_alias, 0, 64
	.other		__nv_reservedSMEM_offset_0_alias,@"STO_CUDA_RESERVED_SHARED STV_DEFAULT"
__nv_reservedSMEM_offset_0_alias:
	.zero		0
	.zero		64


//--------------------- .nv.constant0._Z18convertToGreyScalePiPdiddd --------------------------
	.section	.nv.constant0._Z18convertToGreyScalePiPdiddd,"a",@progbits
	.sectionflags	@""
	.align	4
.nv.constant0._Z18convertToGreyScalePiPdiddd:
	.zero		944


//--------------------- SYMBOLS --------------------------

	.type		.nv.reservedSmem.offset0,@object
	.size		.nv.reservedSmem.offset0,0x4
	.type		vprintf,@function
